//
// Generated by NVIDIA NVVM Compiler
//
// Compiler Build ID: CL-36424714
// Cuda compilation tools, release 13.0, V13.0.88
// Based on NVVM 20.0.0
//

.version 9.0
.target sm_100
.address_size 64

	// .globl	_Z14coalesced_readPfS_i

.visible .entry _Z14coalesced_readPfS_i(
	.param .u64 .ptr .align 1 _Z14coalesced_readPfS_i_param_0,
	.param .u64 .ptr .align 1 _Z14coalesced_readPfS_i_param_1,
	.param .u32 _Z14coalesced_readPfS_i_param_2
)
{
	.reg .pred 	%p<2>;
	.reg .b32 	%r<6>;
	.reg .b32 	%f<3>;
	.reg .b64 	%rd<8>;

	ld.param.u64 	%rd1, [_Z14coalesced_readPfS_i_param_0];
	ld.param.u64 	%rd2, [_Z14coalesced_readPfS_i_param_1];
	ld.param.u32 	%r2, [_Z14coalesced_readPfS_i_param_2];
	mov.u32 	%r3, %tid.x;
	mov.u32 	%r4, %ctaid.x;
	mov.u32 	%r5, %ntid.x;
	mad.lo.s32 	%r1, %r4, %r5, %r3;
	setp.ge.s32 	%p1, %r1, %r2;
	@%p1 bra 	$L__BB0_2;
	cvta.to.global.u64 	%rd3, %rd1;
	cvta.to.global.u64 	%rd4, %rd2;
	mul.wide.s32 	%rd5, %r1, 4;
	add.s64 	%rd6, %rd3, %rd5;
	ld.global.f32 	%f1, [%rd6];
	add.f32 	%f2, %f1, %f1;
	add.s64 	%rd7, %rd4, %rd5;
	st.global.f32 	[%rd7], %f2;
$L__BB0_2:
	ret;

}
	// .globl	_Z12strided_readPfS_ii
.visible .entry _Z12strided_readPfS_ii(
	.param .u64 .ptr .align 1 _Z12strided_readPfS_ii_param_0,
	.param .u64 .ptr .align 1 _Z12strided_readPfS_ii_param_1,
	.param .u32 _Z12strided_readPfS_ii_param_2,
	.param .u32 _Z12strided_readPfS_ii_param_3
)
{
	.reg .pred 	%p<2>;
	.reg .b32 	%r<8>;
	.reg .b32 	%f<3>;
	.reg .b64 	%rd<9>;

	ld.param.u64 	%rd1, [_Z12strided_readPfS_ii_param_0];
	ld.param.u64 	%rd2, [_Z12strided_readPfS_ii_param_1];
	ld.param.u32 	%r3, [_Z12strided_readPfS_ii_param_2];
	ld.param.u32 	%r4, [_Z12strided_readPfS_ii_param_3];
	mov.u32 	%r5, %tid.x;
	mov.u32 	%r6, %ctaid.x;
	mov.u32 	%r7, %ntid.x;
	mad.lo.s32 	%r1, %r6, %r7, %r5;
	mul.lo.s32 	%r2, %r4, %r1;
	setp.ge.s32 	%p1, %r2, %r3;
	@%p1 bra 	$L__BB1_2;
	cvta.to.global.u64 	%rd3, %rd1;
	cvta.to.global.u64 	%rd4, %rd2;
	mul.wide.s32 	%rd5, %r2, 4;
	add.s64 	%rd6, %rd3, %rd5;
	ld.global.f32 	%f1, [%rd6];
	add.f32 	%f2, %f1, %f1;
	mul.wide.s32 	%rd7, %r1, 4;
	add.s64 	%rd8, %rd4, %rd7;
	st.global.f32 	[%rd8], %f2;
$L__BB1_2:
	ret;

}
	// .globl	_Z15coalesced_writePfS_i
.visible .entry _Z15coalesced_writePfS_i(
	.param .u64 .ptr .align 1 _Z15coalesced_writePfS_i_param_0,
	.param .u64 .ptr .align 1 _Z15coalesced_writePfS_i_param_1,
	.param .u32 _Z15coalesced_writePfS_i_param_2
)
{
	.reg .pred 	%p<2>;
	.reg .b32 	%r<6>;
	.reg .b32 	%f<3>;
	.reg .b64 	%rd<8>;

	ld.param.u64 	%rd1, [_Z15coalesced_writePfS_i_param_0];
	ld.param.u64 	%rd2, [_Z15coalesced_writePfS_i_param_1];
	ld.param.u32 	%r2, [_Z15coalesced_writePfS_i_param_2];
	mov.u32 	%r3, %tid.x;
	mov.u32 	%r4, %ctaid.x;
	mov.u32 	%r5, %ntid.x;
	mad.lo.s32 	%r1, %r4, %r5, %r3;
	setp.ge.s32 	%p1, %r1, %r2;
	@%p1 bra 	$L__BB2_2;
	cvta.to.global.u64 	%rd3, %rd1;
	cvta.to.global.u64 	%rd4, %rd2;
	mul.wide.s32 	%rd5, %r1, 4;
	add.s64 	%rd6, %rd3, %rd5;
	ld.global.f32 	%f1, [%rd6];
	add.f32 	%f2, %f1, %f1;
	add.s64 	%rd7, %rd4, %rd5;
	st.global.f32 	[%rd7], %f2;
$L__BB2_2:
	ret;

}
	// .globl	_Z13strided_writePfS_ii
.visible .entry _Z13strided_writePfS_ii(
	.param .u64 .ptr .align 1 _Z13strided_writePfS_ii_param_0,
	.param .u64 .ptr .align 1 _Z13strided_writePfS_ii_param_1,
	.param .u32 _Z13strided_writePfS_ii_param_2,
	.param .u32 _Z13strided_writePfS_ii_param_3
)
{
	.reg .pred 	%p<3>;
	.reg .b32 	%r<9>;
	.reg .b32 	%f<3>;
	.reg .b64 	%rd<9>;

	ld.param.u64 	%rd1, [_Z13strided_writePfS_ii_param_0];
	ld.param.u64 	%rd2, [_Z13strided_writePfS_ii_param_1];
	ld.param.u32 	%r3, [_Z13strided_writePfS_ii_param_2];
	ld.param.u32 	%r4, [_Z13strided_writePfS_ii_param_3];
	mov.u32 	%r5, %tid.x;
	mov.u32 	%r6, %ctaid.x;
	mov.u32 	%r7, %ntid.x;
	mad.lo.s32 	%r1, %r6, %r7, %r5;
	mul.lo.s32 	%r2, %r4, %r1;
	setp.ge.s32 	%p1, %r2, %r3;
	@%p1 bra 	$L__BB3_3;
	div.s32 	%r8, %r3, %r4;
	setp.ge.s32 	%p2, %r1, %r8;
	@%p2 bra 	$L__BB3_3;
	cvta.to.global.u64 	%rd3, %rd1;
	mul.wide.s32 	%rd4, %r1, 4;
	add.s64 	%rd5, %rd3, %rd4;
	ld.global.f32 	%f1, [%rd5];
	add.f32 	%f2, %f1, %f1;
	cvta.to.global.u64 	%rd6, %rd2;
	mul.wide.s32 	%rd7, %r2, 4;
	add.s64 	%rd8, %rd6, %rd7;
	st.global.f32 	[%rd8], %f2;
$L__BB3_3:
	ret;

}


// ===== COMPILED SASS (sm_100) =====

	.target	sm_100

	.elftype	@"ET_EXEC"


//--------------------- .note.nv.tkinfo           --------------------------
	.section	.note.nv.tkinfo,"",@"SHT_NOTE"
	.sectionflags	@"SHF_NOTE_NV_TKINFO"
	.tkinfo
        /*0018*/ 	.word	0x00000002
        /*0030*/ 	.string	""
        /*0030*/ 	.string	"ptxas"
        /*0030*/ 	.string	"Cuda compilation tools, release 13.0, V13.0.88"
        /*0030*/ 	.string	"Build cuda_13.0.r13.0/compiler.36424714_0"
        /*0030*/ 	.string	"-arch sm_100 -m 64 "



//--------------------- .note.nv.cuinfo           --------------------------
	.section	.note.nv.cuinfo,"",@"SHT_NOTE"
	.sectionflags	@"SHF_NOTE_NV_CUINFO"
        /*0018*/ 	.short	0x0002
        /*001a*/ 	.short	0x0064
        /*001c*/ 	.short	0x0082
	.zero		2


//--------------------- .nv.info                  --------------------------
	.section	.nv.info,"",@"SHT_CUDA_INFO"
	.align	4


	//----- nvinfo : EIATTR_REGCOUNT
	.align		4
        /*0000*/ 	.byte	0x04, 0x2f
        /*0002*/ 	.short	(.L_1 - .L_0)
	.align		4
.L_0:
        /*0004*/ 	.word	index@(_Z14coalesced_readPfS_i)
        /*0008*/ 	.word	0x0000000a


	//----- nvinfo : EIATTR_FRAME_SIZE
	.align		4
.L_1:
        /*000c*/ 	.byte	0x04, 0x11
        /*000e*/ 	.short	(.L_3 - .L_2)
	.align		4
.L_2:
        /*0010*/ 	.word	index@(_Z14coalesced_readPfS_i)
        /*0014*/ 	.word	0x00000000


	//----- nvinfo : EIATTR_REGCOUNT
	.align		4
.L_3:
        /*0018*/ 	.byte	0x04, 0x2f
        /*001a*/ 	.short	(.L_5 - .L_4)
	.align		4
.L_4:
        /*001c*/ 	.word	index@(_Z12strided_readPfS_ii)
        /*0020*/ 	.word	0x0000000a


	//----- nvinfo : EIATTR_FRAME_SIZE
	.align		4
.L_5:
        /*0024*/ 	.byte	0x04, 0x11
        /*0026*/ 	.short	(.L_7 - .L_6)
	.align		4
.L_6:
        /*0028*/ 	.word	index@(_Z12strided_readPfS_ii)
        /*002c*/ 	.word	0x00000000


	//----- nvinfo : EIATTR_REGCOUNT
	.align		4
.L_7:
        /*0030*/ 	.byte	0x04, 0x2f
        /*0032*/ 	.short	(.L_9 - .L_8)
	.align		4
.L_8:
        /*0034*/ 	.word	index@(_Z15coalesced_writePfS_i)
        /*0038*/ 	.word	0x0000000a


	//----- nvinfo : EIATTR_FRAME_SIZE
	.align		4
.L_9:
        /*003c*/ 	.byte	0x04, 0x11
        /*003e*/ 	.short	(.L_11 - .L_10)
	.align		4
.L_10:
        /*0040*/ 	.word	index@(_Z15coalesced_writePfS_i)
        /*0044*/ 	.word	0x00000000


	//----- nvinfo : EIATTR_REGCOUNT
	.align		4
.L_11:
        /*0048*/ 	.byte	0x04, 0x2f
        /*004a*/ 	.short	(.L_13 - .L_12)
	.align		4
.L_12:
        /*004c*/ 	.word	index@(_Z13strided_writePfS_ii)
        /*0050*/ 	.word	0x0000000e


	//----- nvinfo : EIATTR_FRAME_SIZE
	.align		4
.L_13:
        /*0054*/ 	.byte	0x04, 0x11
        /*0056*/ 	.short	(.L_15 - .L_14)
	.align		4
.L_14:
        /*0058*/ 	.word	index@(_Z13strided_writePfS_ii)
        /*005c*/ 	.word	0x00000000


	//----- nvinfo : EIATTR_MIN_STACK_SIZE
	.align		4
.L_15:
        /*0060*/ 	.byte	0x04, 0x12
        /*0062*/ 	.short	(.L_17 - .L_16)
	.align		4
.L_16:
        /*0064*/ 	.word	index@(_Z13strided_writePfS_ii)
        /*0068*/ 	.word	0x00000000


	//----- nvinfo : EIATTR_MIN_STACK_SIZE
	.align		4
.L_17:
        /*006c*/ 	.byte	0x04, 0x12
        /*006e*/ 	.short	(.L_19 - .L_18)
	.align		4
.L_18:
        /*0070*/ 	.word	index@(_Z15coalesced_writePfS_i)
        /*0074*/ 	.word	0x00000000


	//----- nvinfo : EIATTR_MIN_STACK_SIZE
	.align		4
.L_19:
        /*0078*/ 	.byte	0x04, 0x12
        /*007a*/ 	.short	(.L_21 - .L_20)
	.align		4
.L_20:
        /*007c*/ 	.word	index@(_Z12strided_readPfS_ii)
        /*0080*/ 	.word	0x00000000


	//----- nvinfo : EIATTR_MIN_STACK_SIZE
	.align		4
.L_21:
        /*0084*/ 	.byte	0x04, 0x12
        /*0086*/ 	.short	(.L_23 - .L_22)
	.align		4
.L_22:
        /*0088*/ 	.word	index@(_Z14coalesced_readPfS_i)
        /*008c*/ 	.word	0x00000000
.L_23:


//--------------------- .nv.compat                --------------------------
	.section	.nv.compat,"",@"SHT_CUDA_COMPAT_INFO"
	.align	4
        /*0000*/ 	.byte	0x02, 0x09, 0x00, 0x00, 0x02, 0x02, 0x01, 0x00, 0x02, 0x05, 0x05, 0x00, 0x03, 0x07, 0x01, 0x01
        /*0010*/ 	.byte	0x02, 0x03, 0x00, 0x00, 0x02, 0x06, 0x01, 0x00, 0x04, 0x0b, 0x08, 0x00, 0x09, 0x00, 0x00, 0x00
        /*0020*/ 	.byte	0x00, 0x00, 0x00, 0x00


//--------------------- .nv.info._Z13strided_writePfS_ii --------------------------
	.section	.nv.info._Z13strided_writePfS_ii,"",@"SHT_CUDA_INFO"
	.sectionflags	@""
	.align	4


	//----- nvinfo : EIATTR_CUDA_API_VERSION
	.align		4
        /*0000*/ 	.byte	0x04, 0x37
        /*0002*/ 	.short	(.L_25 - .L_24)
.L_24:
        /*0004*/ 	.word	0x00000082


	//----- nvinfo : EIATTR_KPARAM_INFO
	.align		4
.L_25:
        /*0008*/ 	.byte	0x04, 0x17
        /*000a*/ 	.short	(.L_27 - .L_26)
.L_26:
        /*000c*/ 	.word	0x00000000
        /*0010*/ 	.short	0x0003
        /*0012*/ 	.short	0x0014
        /*0014*/ 	.byte	0x00, 0xf0, 0x11, 0x00


	//----- nvinfo : EIATTR_KPARAM_INFO
	.align		4
.L_27:
        /*0018*/ 	.byte	0x04, 0x17
        /*001a*/ 	.short	(.L_29 - .L_28)
.L_28:
        /*001c*/ 	.word	0x00000000
        /*0020*/ 	.short	0x0002
        /*0022*/ 	.short	0x0010
        /*0024*/ 	.byte	0x00, 0xf0, 0x11, 0x00


	//----- nvinfo : EIATTR_KPARAM_INFO
	.align		4
.L_29:
        /*0028*/ 	.byte	0x04, 0x17
        /*002a*/ 	.short	(.L_31 - .L_30)
.L_30:
        /*002c*/ 	.word	0x00000000
        /*0030*/ 	.short	0x0001
        /*0032*/ 	.short	0x0008
        /*0034*/ 	.byte	0x00, 0xf5, 0x21, 0x00


	//----- nvinfo : EIATTR_KPARAM_INFO
	.align		4
.L_31:
        /*0038*/ 	.byte	0x04, 0x17
        /*003a*/ 	.short	(.L_33 - .L_32)
.L_32:
        /*003c*/ 	.word	0x00000000
        /*0040*/ 	.short	0x0000
        /*0042*/ 	.short	0x0000
        /*0044*/ 	.byte	0x00, 0xf5, 0x21, 0x00


	//----- nvinfo : EIATTR_SPARSE_MMA_MASK
	.align		4
.L_33:
        /*0048*/ 	.byte	0x03, 0x50
        /*004a*/ 	.short	0x0000


	//----- nvinfo : EIATTR_MAXREG_COUNT
	.align		4
        /*004c*/ 	.byte	0x03, 0x1b
        /*004e*/ 	.short	0x00ff


	//----- nvinfo : EIATTR_MERCURY_ISA_VERSION
	.align		4
        /*0050*/ 	.byte	0x03, 0x5f
        /*0052*/ 	.short	0x0101


	//----- nvinfo : EIATTR_VRC_CTA_INIT_COUNT
	.align		4
        /*0054*/ 	.byte	0x02, 0x4a
	.zero		1
	.zero		1


	//----- nvinfo : EIATTR_EXIT_INSTR_OFFSETS
	.align		4
        /*0058*/ 	.byte	0x04, 0x1c
        /*005a*/ 	.short	(.L_35 - .L_34)


	//   ....[0]....
.L_34:
        /*005c*/ 	.word	0x00000080


	//   ....[1]....
        /*0060*/ 	.word	0x00000210


	//   ....[2]....
        /*0064*/ 	.word	0x000002a0


	//----- nvinfo : EIATTR_CBANK_PARAM_SIZE
	.align		4
.L_35:
        /*0068*/ 	.byte	0x03, 0x19
        /*006a*/ 	.short	0x0018


	//----- nvinfo : EIATTR_PARAM_CBANK
	.align		4
        /*006c*/ 	.byte	0x04, 0x0a
        /*006e*/ 	.short	(.L_37 - .L_36)
	.align		4
.L_36:
        /*0070*/ 	.word	index@(.nv.constant0._Z13strided_writePfS_ii)
        /*0074*/ 	.short	0x0380
        /*0076*/ 	.short	0x0018


	//----- nvinfo : EIATTR_SW_WAR
	.align		4
.L_37:
        /*0078*/ 	.byte	0x04, 0x36
        /*007a*/ 	.short	(.L_39 - .L_38)
.L_38:
        /*007c*/ 	.word	0x00000008
.L_39:


//--------------------- .nv.info._Z15coalesced_writePfS_i --------------------------
	.section	.nv.info._Z15coalesced_writePfS_i,"",@"SHT_CUDA_INFO"
	.sectionflags	@""
	.align	4


	//----- nvinfo : EIATTR_CUDA_API_VERSION
	.align		4
        /*0000*/ 	.byte	0x04, 0x37
        /*0002*/ 	.short	(.L_41 - .L_40)
.L_40:
        /*0004*/ 	.word	0x00000082


	//----- nvinfo : EIATTR_KPARAM_INFO
	.align		4
.L_41:
        /*0008*/ 	.byte	0x04, 0x17
        /*000a*/ 	.short	(.L_43 - .L_42)
.L_42:
        /*000c*/ 	.word	0x00000000
        /*0010*/ 	.short	0x0002
        /*0012*/ 	.short	0x0010
        /*0014*/ 	.byte	0x00, 0xf0, 0x11, 0x00


	//----- nvinfo : EIATTR_KPARAM_INFO
	.align		4
.L_43:
        /*0018*/ 	.byte	0x04, 0x17
        /*001a*/ 	.short	(.L_45 - .L_44)
.L_44:
        /*001c*/ 	.word	0x00000000
        /*0020*/ 	.short	0x0001
        /*0022*/ 	.short	0x0008
        /*0024*/ 	.byte	0x00, 0xf5, 0x21, 0x00


	//----- nvinfo : EIATTR_KPARAM_INFO
	.align		4
.L_45:
        /*0028*/ 	.byte	0x04, 0x17
        /*002a*/ 	.short	(.L_47 - .L_46)
.L_46:
        /*002c*/ 	.word	0x00000000
        /*0030*/ 	.short	0x0000
        /*0032*/ 	.short	0x0000
        /*0034*/ 	.byte	0x00, 0xf5, 0x21, 0x00


	//----- nvinfo : EIATTR_SPARSE_MMA_MASK
	.align		4
.L_47:
        /*0038*/ 	.byte	0x03, 0x50
        /*003a*/ 	.short	0x0000


	//----- nvinfo : EIATTR_MAXREG_COUNT
	.align		4
        /*003c*/ 	.byte	0x03, 0x1b
        /*003e*/ 	.short	0x00ff


	//----- nvinfo : EIATTR_MERCURY_ISA_VERSION
	.align		4
        /*0040*/ 	.byte	0x03, 0x5f
        /*0042*/ 	.short	0x0101


	//----- nvinfo : EIATTR_VRC_CTA_INIT_COUNT
	.align		4
        /*0044*/ 	.byte	0x02, 0x4a
	.zero		1
	.zero		1


	//----- nvinfo : EIATTR_EXIT_INSTR_OFFSETS
	.align		4
        /*0048*/ 	.byte	0x04, 0x1c
        /*004a*/ 	.short	(.L_49 - .L_48)


	//   ....[0]....
.L_48:
        /*004c*/ 	.word	0x00000070


	//   ....[1]....
        /*0050*/ 	.word	0x00000100


	//----- nvinfo : EIATTR_CBANK_PARAM_SIZE
	.align		4
.L_49:
        /*0054*/ 	.byte	0x03, 0x19
        /*0056*/ 	.short	0x0014


	//----- nvinfo : EIATTR_PARAM_CBANK
	.align		4
        /*0058*/ 	.byte	0x04, 0x0a
        /*005a*/ 	.short	(.L_51 - .L_50)
	.align		4
.L_50:
        /*005c*/ 	.word	index@(.nv.constant0._Z15coalesced_writePfS_i)
        /*0060*/ 	.short	0x0380
        /*0062*/ 	.short	0x0014


	//----- nvinfo : EIATTR_SW_WAR
	.align		4
.L_51:
        /*0064*/ 	.byte	0x04, 0x36
        /*0066*/ 	.short	(.L_53 - .L_52)
.L_52:
        /*0068*/ 	.word	0x00000008
.L_53:


//--------------------- .nv.info._Z12strided_readPfS_ii --------------------------
	.section	.nv.info._Z12strided_readPfS_ii,"",@"SHT_CUDA_INFO"
	.sectionflags	@""
	.align	4


	//----- nvinfo : EIATTR_CUDA_API_VERSION
	.align		4
        /*0000*/ 	.byte	0x04, 0x37
        /*0002*/ 	.short	(.L_55 - .L_54)
.L_54:
        /*0004*/ 	.word	0x00000082


	//----- nvinfo : EIATTR_KPARAM_INFO
	.align		4
.L_55:
        /*0008*/ 	.byte	0x04, 0x17
        /*000a*/ 	.short	(.L_57 - .L_56)
.L_56:
        /*000c*/ 	.word	0x00000000
        /*0010*/ 	.short	0x0003
        /*0012*/ 	.short	0x0014
        /*0014*/ 	.byte	0x00, 0xf0, 0x11, 0x00


	//----- nvinfo : EIATTR_KPARAM_INFO
	.align		4
.L_57:
        /*0018*/ 	.byte	0x04, 0x17
        /*001a*/ 	.short	(.L_59 - .L_58)
.L_58:
        /*001c*/ 	.word	0x00000000
        /*0020*/ 	.short	0x0002
        /*0022*/ 	.short	0x0010
        /*0024*/ 	.byte	0x00, 0xf0, 0x11, 0x00


	//----- nvinfo : EIATTR_KPARAM_INFO
	.align		4
.L_59:
        /*0028*/ 	.byte	0x04, 0x17
        /*002a*/ 	.short	(.L_61 - .L_60)
.L_60:
        /*002c*/ 	.word	0x00000000
        /*0030*/ 	.short	0x0001
        /*0032*/ 	.short	0x0008
        /*0034*/ 	.byte	0x00, 0xf5, 0x21, 0x00


	//----- nvinfo : EIATTR_KPARAM_INFO
	.align		4
.L_61:
        /*0038*/ 	.byte	0x04, 0x17
        /*003a*/ 	.short	(.L_63 - .L_62)
.L_62:
        /*003c*/ 	.word	0x00000000
        /*0040*/ 	.short	0x0000
        /*0042*/ 	.short	0x0000
        /*0044*/ 	.byte	0x00, 0xf5, 0x21, 0x00


	//----- nvinfo : EIATTR_SPARSE_MMA_MASK
	.align		4
.L_63:
        /*0048*/ 	.byte	0x03, 0x50
        /*004a*/ 	.short	0x0000


	//----- nvinfo : EIATTR_MAXREG_COUNT
	.align		4
        /*004c*/ 	.byte	0x03, 0x1b
        /*004e*/ 	.short	0x00ff


	//----- nvinfo : EIATTR_MERCURY_ISA_VERSION
	.align		4
        /*0050*/ 	.byte	0x03, 0x5f
        /*0052*/ 	.short	0x0101


	//----- nvinfo : EIATTR_VRC_CTA_INIT_COUNT
	.align		4
        /*0054*/ 	.byte	0x02, 0x4a
	.zero		1
	.zero		1


	//----- nvinfo : EIATTR_EXIT_INSTR_OFFSETS
	.align		4
        /*0058*/ 	.byte	0x04, 0x1c
        /*005a*/ 	.short	(.L_65 - .L_64)


	//   ....[0]....
.L_64:
        /*005c*/ 	.word	0x00000080


	//   ....[1]....
        /*0060*/ 	.word	0x00000110


	//----- nvinfo : EIATTR_CBANK_PARAM_SIZE
	.align		4
.L_65:
        /*0064*/ 	.byte	0x03, 0x19
        /*0066*/ 	.short	0x0018


	//----- nvinfo : EIATTR_PARAM_CBANK
	.align		4
        /*0068*/ 	.byte	0x04, 0x0a
        /*006a*/ 	.short	(.L_67 - .L_66)
	.align		4
.L_66:
        /*006c*/ 	.word	index@(.nv.constant0._Z12strided_readPfS_ii)
        /*0070*/ 	.short	0x0380
        /*0072*/ 	.short	0x0018


	//----- nvinfo : EIATTR_SW_WAR
	.align		4
.L_67:
        /*0074*/ 	.byte	0x04, 0x36
        /*0076*/ 	.short	(.L_69 - .L_68)
.L_68:
        /*0078*/ 	.word	0x00000008
.L_69:


//--------------------- .nv.info._Z14coalesced_readPfS_i --------------------------
	.section	.nv.info._Z14coalesced_readPfS_i,"",@"SHT_CUDA_INFO"
	.sectionflags	@""
	.align	4


	//----- nvinfo : EIATTR_CUDA_API_VERSION
	.align		4
        /*0000*/ 	.byte	0x04, 0x37
        /*0002*/ 	.short	(.L_71 - .L_70)
.L_70:
        /*0004*/ 	.word	0x00000082


	//----- nvinfo : EIATTR_KPARAM_INFO
	.align		4
.L_71:
        /*0008*/ 	.byte	0x04, 0x17
        /*000a*/ 	.short	(.L_73 - .L_72)
.L_72:
        /*000c*/ 	.word	0x00000000
        /*0010*/ 	.short	0x0002
        /*0012*/ 	.short	0x0010
        /*0014*/ 	.byte	0x00, 0xf0, 0x11, 0x00


	//----- nvinfo : EIATTR_KPARAM_INFO
	.align		4
.L_73:
        /*0018*/ 	.byte	0x04, 0x17
        /*001a*/ 	.short	(.L_75 - .L_74)
.L_74:
        /*001c*/ 	.word	0x00000000
        /*0020*/ 	.short	0x0001
        /*0022*/ 	.short	0x0008
        /*0024*/ 	.byte	0x00, 0xf5, 0x21, 0x00


	//----- nvinfo : EIATTR_KPARAM_INFO
	.align		4
.L_75:
        /*0028*/ 	.byte	0x04, 0x17
        /*002a*/ 	.short	(.L_77 - .L_76)
.L_76:
        /*002c*/ 	.word	0x00000000
        /*0030*/ 	.short	0x0000
        /*0032*/ 	.short	0x0000
        /*0034*/ 	.byte	0x00, 0xf5, 0x21, 0x00


	//----- nvinfo : EIATTR_SPARSE_MMA_MASK
	.align		4
.L_77:
        /*0038*/ 	.byte	0x03, 0x50
        /*003a*/ 	.short	0x0000


	//----- nvinfo : EIATTR_MAXREG_COUNT
	.align		4
        /*003c*/ 	.byte	0x03, 0x1b
        /*003e*/ 	.short	0x00ff


	//----- nvinfo : EIATTR_MERCURY_ISA_VERSION
	.align		4
        /*0040*/ 	.byte	0x03, 0x5f
        /*0042*/ 	.short	0x0101


	//----- nvinfo : EIATTR_VRC_CTA_INIT_COUNT
	.align		4
        /*0044*/ 	.byte	0x02, 0x4a
	.zero		1
	.zero		1


	//----- nvinfo : EIATTR_EXIT_INSTR_OFFSETS
	.align		4
        /*0048*/ 	.byte	0x04, 0x1c
        /*004a*/ 	.short	(.L_79 - .L_78)


	//   ....[0]....
.L_78:
        /*004c*/ 	.word	0x00000070


	//   ....[1]....
        /*0050*/ 	.word	0x00000100


	//----- nvinfo : EIATTR_CBANK_PARAM_SIZE
	.align		4
.L_79:
        /*0054*/ 	.byte	0x03, 0x19
        /*0056*/ 	.short	0x0014


	//----- nvinfo : EIATTR_PARAM_CBANK
	.align		4
        /*0058*/ 	.byte	0x04, 0x0a
        /*005a*/ 	.short	(.L_81 - .L_80)
	.align		4
.L_80:
        /*005c*/ 	.word	index@(.nv.constant0._Z14coalesced_readPfS_i)
        /*0060*/ 	.short	0x0380
        /*0062*/ 	.short	0x0014


	//----- nvinfo : EIATTR_SW_WAR
	.align		4
.L_81:
        /*0064*/ 	.byte	0x04, 0x36
        /*0066*/ 	.short	(.L_83 - .L_82)
.L_82:
        /*0068*/ 	.word	0x00000008
.L_83:


//--------------------- .nv.callgraph             --------------------------
	.section	.nv.callgraph,"",@"SHT_CUDA_CALLGRAPH"
	.align	4
	.sectionentsize	8
	.align		4
        /*0000*/ 	.word	0x00000000
	.align		4
        /*0004*/ 	.word	0xffffffff
	.align		4
        /*0008*/ 	.word	0x00000000
	.align		4
        /*000c*/ 	.word	0xfffffffe
	.align		4
        /*0010*/ 	.word	0x00000000
	.align		4
        /*0014*/ 	.word	0xfffffffd
	.align		4
        /*0018*/ 	.word	0x00000000
	.align		4
        /*001c*/ 	.word	0xfffffffc


//--------------------- .text._Z13strided_writePfS_ii --------------------------
	.section	.text._Z13strided_writePfS_ii,"ax",@progbits
	.align	128
        .global         _Z13strided_writePfS_ii
        .type           _Z13strided_writePfS_ii,@function
        .size           _Z13strided_writePfS_ii,(.L_x_4 - _Z13strided_writePfS_ii)
        .other          _Z13strided_writePfS_ii,@"STO_CUDA_ENTRY STV_DEFAULT"
_Z13strided_writePfS_ii:
.text._Z13strided_writePfS_ii:
[----:B------:R-:W-:Y:S01]  /*0000*/  LDC R1, c[0x0][0x37c] ;  /* 0x0000df00ff017b82 */ /* 0x000fe20000000800 */
[----:B------:R-:W0:Y:S07]  /*0010*/  S2R R0, SR_TID.X ;  /* 0x0000000000007919 */ /* 0x000e2e0000002100 */
[----:B------:R-:W0:Y:S08]  /*0020*/  S2UR UR4, SR_CTAID.X ;  /* 0x00000000000479c3 */ /* 0x000e300000002500 */
[----:B------:R-:W0:Y:S08]  /*0030*/  LDC R5, c[0x0][0x360] ;  /* 0x0000d800ff057b82 */ /* 0x000e300000000800 */
[----:B------:R-:W1:Y:S01]  /*0040*/  LDC.64 R2, c[0x0][0x390] ;  /* 0x0000e400ff027b82 */ /* 0x000e620000000a00 */
[----:B0-----:R-:W-:-:S04]  /*0050*/  IMAD R0, R5, UR4, R0 ;  /* 0x0000000405007c24 */ /* 0x001fc8000f8e0200 */
[----:B-1----:R-:W-:-:S05]  /*0060*/  IMAD R7, R0, R3, RZ ;  /* 0x0000000300077224 */ /* 0x002fca00078e02ff */
[----:B------:R-:W-:-:S13]  /*0070*/  ISETP.GE.AND P0, PT, R7, R2, PT ;  /* 0x000000020700720c */ /* 0x000fda0003f06270 */
[----:B------:R-:W-:Y:S05]  /*0080*/  @P0 EXIT ;  /* 0x000000000000094d */ /* 0x000fea0003800000 */
[----:B------:R-:W-:-:S04]  /*0090*/  IABS R9, R3 ;  /* 0x0000000300097213 */ /* 0x000fc80000000000 */
[----:B------:R-:W0:Y:S08]  /*00a0*/  I2F.RP R6, R9 ;  /* 0x0000000900067306 */ /* 0x000e300000209400 */
[----:B0-----:R-:W0:Y:S02]  /*00b0*/  MUFU.RCP R6, R6 ;  /* 0x0000000600067308 */ /* 0x001e240000001000 */
[----:B0-----:R-:W-:-:S06]  /*00c0*/  VIADD R4, R6, 0xffffffe ;  /* 0x0ffffffe06047836 */ /* 0x001fcc0000000000 */
[----:B------:R0:W1:Y:S02]  /*00d0*/  F2I.FTZ.U32.TRUNC.NTZ R5, R4 ;  /* 0x0000000400057305 */ /* 0x000064000021f000 */
[----:B0-----:R-:W-:Y:S02]  /*00e0*/  HFMA2 R4, -RZ, RZ, 0, 0 ;  /* 0x00000000ff047431 */ /* 0x001fe400000001ff */
[----:B-1----:R-:W-:-:S04]  /*00f0*/  IMAD.MOV R8, RZ, RZ, -R5 ;  /* 0x000000ffff087224 */ /* 0x002fc800078e0a05 */
[----:B------:R-:W-:Y:S01]  /*0100*/  IMAD R11, R8, R9, RZ ;  /* 0x00000009080b7224 */ /* 0x000fe200078e02ff */
[----:B------:R-:W-:Y:S02]  /*0110*/  IABS R8, R2 ;  /* 0x0000000200087213 */ /* 0x000fe40000000000 */
[----:B------:R-:W-:Y:S01]  /*0120*/  LOP3.LUT R2, R2, R3, RZ, 0x3c, !PT ;  /* 0x0000000302027212 */ /* 0x000fe200078e3cff */
[----:B------:R-:W-:-:S03]  /*0130*/  IMAD.HI.U32 R5, R5, R11, R4 ;  /* 0x0000000b05057227 */ /* 0x000fc600078e0004 */
[----:B------:R-:W-:-:S03]  /*0140*/  ISETP.GE.AND P1, PT, R2, RZ, PT ;  /* 0x000000ff0200720c */ /* 0x000fc60003f26270 */
[----:B------:R-:W-:-:S04]  /*0150*/  IMAD.HI.U32 R5, R5, R8, RZ ;  /* 0x0000000805057227 */ /* 0x000fc800078e00ff */
[----:B------:R-:W-:-:S04]  /*0160*/  IMAD.MOV R6, RZ, RZ, -R5 ;  /* 0x000000ffff067224 */ /* 0x000fc800078e0a05 */
[----:B------:R-:W-:-:S05]  /*0170*/  IMAD R6, R9, R6, R8 ;  /* 0x0000000609067224 */ /* 0x000fca00078e0208 */
[----:B------:R-:W-:-:S13]  /*0180*/  ISETP.GT.U32.AND P2, PT, R9, R6, PT ;  /* 0x000000060900720c */ /* 0x000fda0003f44070 */
[-C--:B------:R-:W-:Y:S01]  /*0190*/  @!P2 IADD3 R6, PT, PT, R6, -R9.reuse, RZ ;  /* 0x800000090606a210 */ /* 0x080fe20007ffe0ff */
[----:B------:R-:W-:Y:S01]  /*01a0*/  @!P2 VIADD R5, R5, 0x1 ;  /* 0x000000010505a836 */ /* 0x000fe20000000000 */
[----:B------:R-:W-:Y:S02]  /*01b0*/  ISETP.NE.AND P2, PT, R3, RZ, PT ;  /* 0x000000ff0300720c */ /* 0x000fe40003f45270 */
[----:B------:R-:W-:-:S13]  /*01c0*/  ISETP.GE.U32.AND P0, PT, R6, R9, PT ;  /* 0x000000090600720c */ /* 0x000fda0003f06070 */
[----:B------:R-:W-:-:S04]  /*01d0*/  @P0 IADD3 R5, PT, PT, R5, 0x1, RZ ;  /* 0x0000000105050810 */ /* 0x000fc80007ffe0ff */
[----:B------:R-:W-:Y:S02]  /*01e0*/  @!P1 IADD3 R5, PT, PT, -R5, RZ, RZ ;  /* 0x000000ff05059210 */ /* 0x000fe40007ffe1ff */
[----:B------:R-:W-:-:S04]  /*01f0*/  @!P2 LOP3.LUT R5, RZ, R3, RZ, 0x33, !PT ;  /* 0x00000003ff05a212 */ /* 0x000fc800078e33ff */
[----:B------:R-:W-:-:S13]  /*0200*/  ISETP.GE.AND P0, PT, R0, R5, PT ;  /* 0x000000050000720c */ /* 0x000fda0003f06270 */
[----:B------:R-:W-:Y:S05]  /*0210*/  @P0 EXIT ;  /* 0x000000000000094d */ /* 0x000fea0003800000 */
[----:B------:R-:W0:Y:S01]  /*0220*/  LDC.64 R2, c[0x0][0x380] ;  /* 0x0000e000ff027b82 */ /* 0x000e220000000a00 */
[----:B------:R-:W1:Y:S07]  /*0230*/  LDCU.64 UR4, c[0x0][0x358] ;  /* 0x00006b00ff0477ac */ /* 0x000e6e0008000a00 */
[----:B------:R-:W2:Y:S01]  /*0240*/  LDC.64 R4, c[0x0][0x388] ;  /* 0x0000e200ff047b82 */ /* 0x000ea20000000a00 */
[----:B0-----:R-:W-:-:S06]  /*0250*/  IMAD.WIDE R2, R0, 0x4, R2 ;  /* 0x0000000400027825 */ /* 0x001fcc00078e0202 */
[----:B-1----:R-:W3:Y:S01]  /*0260*/  LDG.E R2, desc[UR4][R2.64] ;  /* 0x0000000402027981 */ /* 0x002ee2000c1e1900 */
[----:B--2---:R-:W-:-:S04]  /*0270*/  IMAD.WIDE R4, R7, 0x4, R4 ;  /* 0x0000000407047825 */ /* 0x004fc800078e0204 */
[----:B---3--:R-:W-:-:S05]  /*0280*/  FADD R7, R2, R2 ;  /* 0x0000000202077221 */ /* 0x008fca0000000000 */
[----:B------:R-:W-:Y:S01]  /*0290*/  STG.E desc[UR4][R4.64], R7 ;  /* 0x0000000704007986 */ /* 0x000fe2000c101904 */
[----:B------:R-:W-:Y:S05]  /*02a0*/  EXIT ;  /* 0x000000000000794d */ /* 0x000fea0003800000 */
.L_x_0:
[----:B------:R-:W-:-:S00]  /*02b0*/  BRA `(.L_x_0) ;  /* 0xfffffffc00fc7947 */ /* 0x000fc0000383ffff */
[----:B------:R-:W-:-:S00]  /*02c0*/  NOP ;  /* 0x0000000000007918 */ /* 0x000fc00000000000 */
        /* <DEDUP_REMOVED lines=11> */
.L_x_4:


//--------------------- .text._Z15coalesced_writePfS_i --------------------------
	.section	.text._Z15coalesced_writePfS_i,"ax",@progbits
	.align	128
        .global         _Z15coalesced_writePfS_i
        .type           _Z15coalesced_writePfS_i,@function
        .size           _Z15coalesced_writePfS_i,(.L_x_5 - _Z15coalesced_writePfS_i)
        .other          _Z15coalesced_writePfS_i,@"STO_CUDA_ENTRY STV_DEFAULT"
_Z15coalesced_writePfS_i:
.text._Z15coalesced_writePfS_i:
[----:B------:R-:W-:Y:S01]  /*0000*/  LDC R1, c[0x0][0x37c] ;  /* 0x0000df00ff017b82 */ /* 0x000fe20000000800 */
[----:B------:R-:W0:Y:S07]  /*0010*/  S2R R7, SR_TID.X ;  /* 0x0000000000077919 */ /* 0x000e2e0000002100 */
[----:B------:R-:W0:Y:S01]  /*0020*/  S2UR UR4, SR_CTAID.X ;  /* 0x00000000000479c3 */ /* 0x000e220000002500 */
[----:B------:R-:W1:Y:S07]  /*0030*/  LDCU UR5, c[0x0][0x390] ;  /* 0x00007200ff0577ac */ /* 0x000e6e0008000800 */
[----:B------:R-:W0:Y:S02]  /*0040*/  LDC R0, c[0x0][0x360] ;  /* 0x0000d800ff007b82 */ /* 0x000e240000000800 */
[----:B0-----:R-:W-:-:S05]  /*0050*/  IMAD R7, R0, UR4, R7 ;  /* 0x0000000400077c24 */ /* 0x001fca000f8e0207 */
[----:B-1----:R-:W-:-:S13]  /*0060*/  ISETP.GE.AND P0, PT, R7, UR5, PT ;  /* 0x0000000507007c0c */ /* 0x002fda000bf06270 */
        /* <DEDUP_REMOVED lines=10> */
.L_x_1:
        /* <DEDUP_REMOVED lines=15> */
.L_x_5:


//--------------------- .text._Z12strided_readPfS_ii --------------------------
	.section	.text._Z12strided_readPfS_ii,"ax",@progbits
	.align	128
        .global         _Z12strided_readPfS_ii
        .type           _Z12strided_readPfS_ii,@function
        .size           _Z12strided_readPfS_ii,(.L_x_6 - _Z12strided_readPfS_ii)
        .other          _Z12strided_readPfS_ii,@"STO_CUDA_ENTRY STV_DEFAULT"
_Z12strided_readPfS_ii:
.text._Z12strided_readPfS_ii:
[----:B------:R-:W-:Y:S01]  /*0000*/  LDC R1, c[0x0][0x37c] ;  /* 0x0000df00ff017b82 */ /* 0x000fe20000000800 */
[----:B------:R-:W0:Y:S07]  /*0010*/  S2R R7, SR_TID.X ;  /* 0x0000000000077919 */ /* 0x000e2e0000002100 */
[----:B------:R-:W0:Y:S01]  /*0020*/  S2UR UR4, SR_CTAID.X ;  /* 0x00000000000479c3 */ /* 0x000e220000002500 */
[----:B------:R-:W1:Y:S07]  /*0030*/  LDCU.64 UR6, c[0x0][0x390] ;  /* 0x00007200ff0677ac */ /* 0x000e6e0008000a00 */
[----:B------:R-:W0:Y:S02]  /*0040*/  LDC R0, c[0x0][0x360] ;  /* 0x0000d800ff007b82 */ /* 0x000e240000000800 */
[----:B0-----:R-:W-:-:S04]  /*0050*/  IMAD R7, R0, UR4, R7 ;  /* 0x0000000400077c24 */ /* 0x001fc8000f8e0207 */
[----:B-1----:R-:W-:-:S05]  /*0060*/  IMAD R5, R7, UR7, RZ ;  /* 0x0000000707057c24 */ /* 0x002fca000f8e02ff */
[----:B------:R-:W-:-:S13]  /*0070*/  ISETP.GE.AND P0, PT, R5, UR6, PT ;  /* 0x0000000605007c0c */ /* 0x000fda000bf06270 */
[----:B------:R-:W-:Y:S05]  /*0080*/  @P0 EXIT ;  /* 0x000000000000094d */ /* 0x000fea0003800000 */
[----:B------:R-:W0:Y:S01]  /*0090*/  LDC.64 R2, c[0x0][0x380] ;  /* 0x0000e000ff027b82 */ /* 0x000e220000000a00 */
[----:B------:R-:W1:Y:S01]  /*00a0*/  LDCU.64 UR4, c[0x0][0x358] ;  /* 0x00006b00ff0477ac */ /* 0x000e620008000a00 */
[----:B0-----:R-:W-:-:S06]  /*00b0*/  IMAD.WIDE R2, R5, 0x4, R2 ;  /* 0x0000000405027825 */ /* 0x001fcc00078e0202 */
[----:B------:R-:W0:Y:S01]  /*00c0*/  LDC.64 R4, c[0x0][0x388] ;  /* 0x0000e200ff047b82 */ /* 0x000e220000000a00 */
[----:B-1----:R-:W2:Y:S01]  /*00d0*/  LDG.E R2, desc[UR4][R2.64] ;  /* 0x0000000402027981 */ /* 0x002ea2000c1e1900 */
[----:B0-----:R-:W-:-:S04]  /*00e0*/  IMAD.WIDE R4, R7, 0x4, R4 ;  /* 0x0000000407047825 */ /* 0x001fc800078e0204 */
[----:B--2---:R-:W-:-:S05]  /*00f0*/  FADD R7, R2, R2 ;  /* 0x0000000202077221 */ /* 0x004fca0000000000 */
[----:B------:R-:W-:Y:S01]  /*0100*/  STG.E desc[UR4][R4.64], R7 ;  /* 0x0000000704007986 */ /* 0x000fe2000c101904 */
[----:B------:R-:W-:Y:S05]  /*0110*/  EXIT ;  /* 0x000000000000794d */ /* 0x000fea0003800000 */
.L_x_2:
        /* <DEDUP_REMOVED lines=14> */
.L_x_6:


//--------------------- .text._Z14coalesced_readPfS_i --------------------------
	.section	.text._Z14coalesced_readPfS_i,"ax",@progbits
	.align	128
        .global         _Z14coalesced_readPfS_i
        .type           _Z14coalesced_readPfS_i,@function
        .size           _Z14coalesced_readPfS_i,(.L_x_7 - _Z14coalesced_readPfS_i)
        .other          _Z14coalesced_readPfS_i,@"STO_CUDA_ENTRY STV_DEFAULT"
_Z14coalesced_readPfS_i:
.text._Z14coalesced_readPfS_i:
        /* <DEDUP_REMOVED lines=17> */
.L_x_3:
        /* <DEDUP_REMOVED lines=15> */
.L_x_7:


//--------------------- .nv.shared.reserved.0     --------------------------
	.section	.nv.shared.reserved.0,"aw",@nobits
	.weak		__nv_reservedSMEM_offset_0_alias
	.size		__nv_reservedSMEM_offset_0_alias, 0, 64
	.other		__nv_reservedSMEM_offset_0_alias,@"STO_CUDA_RESERVED_SHARED STV_DEFAULT"
__nv_reservedSMEM_offset_0_alias:
	.zero		0
	.zero		64


//--------------------- .nv.constant0._Z13strided_writePfS_ii --------------------------
	.section	.nv.constant0._Z13strided_writePfS_ii,"a",@progbits
	.sectionflags	@""
	.align	4
.nv.constant0._Z13strided_writePfS_ii:
	.zero		920


//--------------------- .nv.constant0._Z15coalesced_writePfS_i --------------------------
	.section	.nv.constant0._Z15coalesced_writePfS_i,"a",@progbits
	.sectionflags	@""
	.align	4
.nv.constant0._Z15coalesced_writePfS_i:
	.zero		916


//--------------------- .nv.constant0._Z12strided_readPfS_ii --------------------------
	.section	.nv.constant0._Z12strided_readPfS_ii,"a",@progbits
	.sectionflags	@""
	.align	4
.nv.constant0._Z12strided_readPfS_ii:
	.zero		920


//--------------------- .nv.constant0._Z14coalesced_readPfS_i --------------------------
	.section	.nv.constant0._Z14coalesced_readPfS_i,"a",@progbits
	.sectionflags	@""
	.align	4
.nv.constant0._Z14coalesced_readPfS_i:
	.zero		916


//--------------------- SYMBOLS --------------------------

	.type		.nv.reservedSmem.offset0,@object
	.size		.nv.reservedSmem.offset0,0x4
